//
// Generated by NVIDIA NVVM Compiler
//
// Compiler Build ID: CL-36424714
// Cuda compilation tools, release 13.0, V13.0.88
// Based on NVVM 20.0.0
//

.version 9.0
.target sm_100
.address_size 64

	// .globl	_Z14sigmoid_kernelPfi

.visible .entry _Z14sigmoid_kernelPfi(
	.param .u64 .ptr .align 1 _Z14sigmoid_kernelPfi_param_0,
	.param .u32 _Z14sigmoid_kernelPfi_param_1
)
{
	.reg .pred 	%p<2>;
	.reg .b32 	%r<8>;
	.reg .b32 	%f<15>;
	.reg .b64 	%rd<5>;

	ld.param.u64 	%rd1, [_Z14sigmoid_kernelPfi_param_0];
	ld.param.u32 	%r2, [_Z14sigmoid_kernelPfi_param_1];
	mov.u32 	%r3, %ctaid.x;
	mov.u32 	%r4, %ntid.x;
	mov.u32 	%r5, %tid.x;
	mad.lo.s32 	%r1, %r3, %r4, %r5;
	setp.ge.s32 	%p1, %r1, %r2;
	@%p1 bra 	$L__BB0_2;
	cvta.to.global.u64 	%rd2, %rd1;
	mul.wide.s32 	%rd3, %r1, 4;
	add.s64 	%rd4, %rd2, %rd3;
	ld.global.f32 	%f1, [%rd4];
	fma.rn.f32 	%f2, %f1, 0fBBBB989D, 0f3F000000;
	cvt.sat.f32.f32 	%f3, %f2;
	mov.f32 	%f4, 0f4B400001;
	mov.f32 	%f5, 0f437C0000;
	fma.rm.f32 	%f6, %f3, %f5, %f4;
	add.f32 	%f7, %f6, 0fCB40007F;
	neg.f32 	%f8, %f7;
	fma.rn.f32 	%f9, %f1, 0fBFB8AA3B, %f8;
	fma.rn.f32 	%f10, %f1, 0fB2A57060, %f9;
	mov.b32 	%r6, %f6;
	shl.b32 	%r7, %r6, 23;
	mov.b32 	%f11, %r7;
	ex2.approx.ftz.f32 	%f12, %f10;
	fma.rn.f32 	%f13, %f12, %f11, 0f3F800000;
	rcp.rn.f32 	%f14, %f13;
	st.global.f32 	[%rd4], %f14;
$L__BB0_2:
	ret;

}
	// .globl	_Z10add_kernelfPKfPfj
.visible .entry _Z10add_kernelfPKfPfj(
	.param .f32 _Z10add_kernelfPKfPfj_param_0,
	.param .u64 .ptr .align 1 _Z10add_kernelfPKfPfj_param_1,
	.param .u64 .ptr .align 1 _Z10add_kernelfPKfPfj_param_2,
	.param .u32 _Z10add_kernelfPKfPfj_param_3
)
{
	.reg .pred 	%p<2>;
	.reg .b32 	%r<6>;
	.reg .b32 	%f<5>;
	.reg .b64 	%rd<8>;

	ld.param.f32 	%f1, [_Z10add_kernelfPKfPfj_param_0];
	ld.param.u64 	%rd1, [_Z10add_kernelfPKfPfj_param_1];
	ld.param.u64 	%rd2, [_Z10add_kernelfPKfPfj_param_2];
	ld.param.u32 	%r2, [_Z10add_kernelfPKfPfj_param_3];
	mov.u32 	%r3, %ctaid.x;
	mov.u32 	%r4, %ntid.x;
	mov.u32 	%r5, %tid.x;
	mad.lo.s32 	%r1, %r3, %r4, %r5;
	setp.ge.u32 	%p1, %r1, %r2;
	@%p1 bra 	$L__BB1_2;
	cvta.to.global.u64 	%rd3, %rd1;
	cvta.to.global.u64 	%rd4, %rd2;
	mul.wide.s32 	%rd5, %r1, 4;
	add.s64 	%rd6, %rd3, %rd5;
	ld.global.f32 	%f2, [%rd6];
	add.s64 	%rd7, %rd4, %rd5;
	ld.global.f32 	%f3, [%rd7];
	fma.rn.f32 	%f4, %f1, %f2, %f3;
	st.global.f32 	[%rd7], %f4;
$L__BB1_2:
	ret;

}
	// .globl	_Z20nn_last_layer_grad_bPfS_j
.visible .entry _Z20nn_last_layer_grad_bPfS_j(
	.param .u64 .ptr .align 1 _Z20nn_last_layer_grad_bPfS_j_param_0,
	.param .u64 .ptr .align 1 _Z20nn_last_layer_grad_bPfS_j_param_1,
	.param .u32 _Z20nn_last_layer_grad_bPfS_j_param_2
)
{
	.reg .pred 	%p<2>;
	.reg .b32 	%r<6>;
	.reg .b32 	%f<12>;
	.reg .b64 	%rd<8>;

	ld.param.u64 	%rd1, [_Z20nn_last_layer_grad_bPfS_j_param_0];
	ld.param.u64 	%rd2, [_Z20nn_last_layer_grad_bPfS_j_param_1];
	ld.param.u32 	%r2, [_Z20nn_last_layer_grad_bPfS_j_param_2];
	mov.u32 	%r3, %ctaid.x;
	mov.u32 	%r4, %ntid.x;
	mov.u32 	%r5, %tid.x;
	mad.lo.s32 	%r1, %r3, %r4, %r5;
	setp.ge.u32 	%p1, %r1, %r2;
	@%p1 bra 	$L__BB2_2;
	cvta.to.global.u64 	%rd3, %rd2;
	cvta.to.global.u64 	%rd4, %rd1;
	mul.wide.s32 	%rd5, %r1, 4;
	add.s64 	%rd6, %rd3, %rd5;
	ld.global.f32 	%f1, [%rd6];
	add.s64 	%rd7, %rd4, %rd5;
	ld.global.f32 	%f2, [%rd7];
	cvt.rn.f32.u32 	%f3, %r2;
	mov.f32 	%f4, 0f40000000;
	div.rn.f32 	%f5, %f4, %f3;
	mul.f32 	%f6, %f5, %f1;
	mov.f32 	%f7, 0f3F800000;
	sub.f32 	%f8, %f7, %f1;
	mul.f32 	%f9, %f6, %f8;
	sub.f32 	%f10, %f1, %f2;
	mul.f32 	%f11, %f9, %f10;
	st.global.f32 	[%rd6], %f11;
$L__BB2_2:
	ret;

}
	// .globl	_Z15update_a2grad_bPKfPfj
.visible .entry _Z15update_a2grad_bPKfPfj(
	.param .u64 .ptr .align 1 _Z15update_a2grad_bPKfPfj_param_0,
	.param .u64 .ptr .align 1 _Z15update_a2grad_bPKfPfj_param_1,
	.param .u32 _Z15update_a2grad_bPKfPfj_param_2
)
{
	.reg .pred 	%p<2>;
	.reg .b32 	%r<6>;
	.reg .b32 	%f<7>;
	.reg .b64 	%rd<8>;

	ld.param.u64 	%rd1, [_Z15update_a2grad_bPKfPfj_param_0];
	ld.param.u64 	%rd2, [_Z15update_a2grad_bPKfPfj_param_1];
	ld.param.u32 	%r2, [_Z15update_a2grad_bPKfPfj_param_2];
	mov.u32 	%r3, %ctaid.x;
	mov.u32 	%r4, %ntid.x;
	mov.u32 	%r5, %tid.x;
	mad.lo.s32 	%r1, %r3, %r4, %r5;
	setp.ge.u32 	%p1, %r1, %r2;
	@%p1 bra 	$L__BB3_2;
	cvta.to.global.u64 	%rd3, %rd2;
	cvta.to.global.u64 	%rd4, %rd1;
	mul.wide.s32 	%rd5, %r1, 4;
	add.s64 	%rd6, %rd3, %rd5;
	ld.global.f32 	%f1, [%rd6];
	add.s64 	%rd7, %rd4, %rd5;
	ld.global.f32 	%f2, [%rd7];
	mov.f32 	%f3, 0f3F800000;
	sub.f32 	%f4, %f3, %f1;
	mul.f32 	%f5, %f1, %f4;
	mul.f32 	%f6, %f2, %f5;
	st.global.f32 	[%rd6], %f6;
$L__BB3_2:
	ret;

}
	// .globl	_Z17leaky_relu_kernelPfi
.visible .entry _Z17leaky_relu_kernelPfi(
	.param .u64 .ptr .align 1 _Z17leaky_relu_kernelPfi_param_0,
	.param .u32 _Z17leaky_relu_kernelPfi_param_1
)
{
	.reg .pred 	%p<3>;
	.reg .b32 	%r<6>;
	.reg .b32 	%f<3>;
	.reg .b64 	%rd<5>;

	ld.param.u64 	%rd2, [_Z17leaky_relu_kernelPfi_param_0];
	ld.param.u32 	%r2, [_Z17leaky_relu_kernelPfi_param_1];
	mov.u32 	%r3, %ctaid.x;
	mov.u32 	%r4, %ntid.x;
	mov.u32 	%r5, %tid.x;
	mad.lo.s32 	%r1, %r3, %r4, %r5;
	setp.ge.s32 	%p1, %r1, %r2;
	@%p1 bra 	$L__BB4_3;
	cvta.to.global.u64 	%rd3, %rd2;
	mul.wide.s32 	%rd4, %r1, 4;
	add.s64 	%rd1, %rd3, %rd4;
	ld.global.f32 	%f1, [%rd1];
	setp.geu.f32 	%p2, %f1, 0f00000000;
	@%p2 bra 	$L__BB4_3;
	mul.f32 	%f2, %f1, 0f3C23D70A;
	st.global.f32 	[%rd1], %f2;
$L__BB4_3:
	ret;

}
	// .globl	_Z26update_a2grad_b_leaky_reluPKfPfj
.visible .entry _Z26update_a2grad_b_leaky_reluPKfPfj(
	.param .u64 .ptr .align 1 _Z26update_a2grad_b_leaky_reluPKfPfj_param_0,
	.param .u64 .ptr .align 1 _Z26update_a2grad_b_leaky_reluPKfPfj_param_1,
	.param .u32 _Z26update_a2grad_b_leaky_reluPKfPfj_param_2
)
{
	.reg .pred 	%p<3>;
	.reg .b32 	%r<6>;
	.reg .b32 	%f<5>;
	.reg .b64 	%rd<8>;

	ld.param.u64 	%rd1, [_Z26update_a2grad_b_leaky_reluPKfPfj_param_0];
	ld.param.u64 	%rd2, [_Z26update_a2grad_b_leaky_reluPKfPfj_param_1];
	ld.param.u32 	%r2, [_Z26update_a2grad_b_leaky_reluPKfPfj_param_2];
	mov.u32 	%r3, %ctaid.x;
	mov.u32 	%r4, %ntid.x;
	mov.u32 	%r5, %tid.x;
	mad.lo.s32 	%r1, %r3, %r4, %r5;
	setp.ge.u32 	%p1, %r1, %r2;
	@%p1 bra 	$L__BB5_2;
	cvta.to.global.u64 	%rd3, %rd2;
	cvta.to.global.u64 	%rd4, %rd1;
	mul.wide.s32 	%rd5, %r1, 4;
	add.s64 	%rd6, %rd3, %rd5;
	ld.global.f32 	%f1, [%rd6];
	setp.gt.f32 	%p2, %f1, 0f00000000;
	selp.f32 	%f2, 0f3F800000, 0f3C23D70A, %p2;
	add.s64 	%rd7, %rd4, %rd5;
	ld.global.f32 	%f3, [%rd7];
	mul.f32 	%f4, %f3, %f2;
	st.global.f32 	[%rd6], %f4;
$L__BB5_2:
	ret;

}


// ===== COMPILED SASS (sm_100) =====

	.target	sm_100

	.elftype	@"ET_EXEC"


//--------------------- .note.nv.tkinfo           --------------------------
	.section	.note.nv.tkinfo,"",@"SHT_NOTE"
	.sectionflags	@"SHF_NOTE_NV_TKINFO"
	.tkinfo
        /*0018*/ 	.word	0x00000002
        /*0030*/ 	.string	""
        /*0030*/ 	.string	"ptxas"
        /*0030*/ 	.string	"Cuda compilation tools, release 13.0, V13.0.88"
        /*0030*/ 	.string	"Build cuda_13.0.r13.0/compiler.36424714_0"
        /*0030*/ 	.string	"-arch sm_100 -m 64 "



//--------------------- .note.nv.cuinfo           --------------------------
	.section	.note.nv.cuinfo,"",@"SHT_NOTE"
	.sectionflags	@"SHF_NOTE_NV_CUINFO"
        /*0018*/ 	.short	0x0002
        /*001a*/ 	.short	0x0064
        /*001c*/ 	.short	0x0082
	.zero		2


//--------------------- .nv.info                  --------------------------
	.section	.nv.info,"",@"SHT_CUDA_INFO"
	.align	4


	//----- nvinfo : EIATTR_REGCOUNT
	.align		4
        /*0000*/ 	.byte	0x04, 0x2f
        /*0002*/ 	.short	(.L_1 - .L_0)
	.align		4
.L_0:
        /*0004*/ 	.word	index@(_Z14sigmoid_kernelPfi)
        /*0008*/ 	.word	0x0000000f


	//----- nvinfo : EIATTR_FRAME_SIZE
	.align		4
.L_1:
        /*000c*/ 	.byte	0x04, 0x11
        /*000e*/ 	.short	(.L_3 - .L_2)
	.align		4
.L_2:
        /*0010*/ 	.word	index@($__internal_1_$__cuda_sm20_rcp_rn_f32_slowpath)
        /*0014*/ 	.word	0x00000000


	//----- nvinfo : EIATTR_FRAME_SIZE
	.align		4
.L_3:
        /*0018*/ 	.byte	0x04, 0x11
        /*001a*/ 	.short	(.L_5 - .L_4)
	.align		4
.L_4:
        /*001c*/ 	.word	index@(_Z14sigmoid_kernelPfi)
        /*0020*/ 	.word	0x00000000


	//----- nvinfo : EIATTR_REGCOUNT
	.align		4
.L_5:
        /*0024*/ 	.byte	0x04, 0x2f
        /*0026*/ 	.short	(.L_7 - .L_6)
	.align		4
.L_6:
        /*0028*/ 	.word	index@(_Z10add_kernelfPKfPfj)
        /*002c*/ 	.word	0x0000000a


	//----- nvinfo : EIATTR_FRAME_SIZE
	.align		4
.L_7:
        /*0030*/ 	.byte	0x04, 0x11
        /*0032*/ 	.short	(.L_9 - .L_8)
	.align		4
.L_8:
        /*0034*/ 	.word	index@(_Z10add_kernelfPKfPfj)
        /*0038*/ 	.word	0x00000000


	//----- nvinfo : EIATTR_REGCOUNT
	.align		4
.L_9:
        /*003c*/ 	.byte	0x04, 0x2f
        /*003e*/ 	.short	(.L_11 - .L_10)
	.align		4
.L_10:
        /*0040*/ 	.word	index@(_Z20nn_last_layer_grad_bPfS_j)
        /*0044*/ 	.word	0x00000010


	//----- nvinfo : EIATTR_FRAME_SIZE
	.align		4
.L_11:
        /*0048*/ 	.byte	0x04, 0x11
        /*004a*/ 	.short	(.L_13 - .L_12)
	.align		4
.L_12:
        /*004c*/ 	.word	index@($__internal_0_$__cuda_sm3x_div_rn_noftz_f32_slowpath)
        /*0050*/ 	.word	0x00000000


	//----- nvinfo : EIATTR_FRAME_SIZE
	.align		4
.L_13:
        /*0054*/ 	.byte	0x04, 0x11
        /*0056*/ 	.short	(.L_15 - .L_14)
	.align		4
.L_14:
        /*0058*/ 	.word	index@(_Z20nn_last_layer_grad_bPfS_j)
        /*005c*/ 	.word	0x00000000


	//----- nvinfo : EIATTR_REGCOUNT
	.align		4
.L_15:
        /*0060*/ 	.byte	0x04, 0x2f
        /*0062*/ 	.short	(.L_17 - .L_16)
	.align		4
.L_16:
        /*0064*/ 	.word	index@(_Z15update_a2grad_bPKfPfj)
        /*0068*/ 	.word	0x0000000a


	//----- nvinfo : EIATTR_FRAME_SIZE
	.align		4
.L_17:
        /*006c*/ 	.byte	0x04, 0x11
        /*006e*/ 	.short	(.L_19 - .L_18)
	.align		4
.L_18:
        /*0070*/ 	.word	index@(_Z15update_a2grad_bPKfPfj)
        /*0074*/ 	.word	0x00000000


	//----- nvinfo : EIATTR_REGCOUNT
	.align		4
.L_19:
        /*0078*/ 	.byte	0x04, 0x2f
        /*007a*/ 	.short	(.L_21 - .L_20)
	.align		4
.L_20:
        /*007c*/ 	.word	index@(_Z17leaky_relu_kernelPfi)
        /*0080*/ 	.word	0x00000008


	//----- nvinfo : EIATTR_FRAME_SIZE
	.align		4
.L_21:
        /*0084*/ 	.byte	0x04, 0x11
        /*0086*/ 	.short	(.L_23 - .L_22)
	.align		4
.L_22:
        /*0088*/ 	.word	index@(_Z17leaky_relu_kernelPfi)
        /*008c*/ 	.word	0x00000000


	//----- nvinfo : EIATTR_REGCOUNT
	.align		4
.L_23:
        /*0090*/ 	.byte	0x04, 0x2f
        /*0092*/ 	.short	(.L_25 - .L_24)
	.align		4
.L_24:
        /*0094*/ 	.word	index@(_Z26update_a2grad_b_leaky_reluPKfPfj)
        /*0098*/ 	.word	0x0000000a


	//----- nvinfo : EIATTR_FRAME_SIZE
	.align		4
.L_25:
        /*009c*/ 	.byte	0x04, 0x11
        /*009e*/ 	.short	(.L_27 - .L_26)
	.align		4
.L_26:
        /*00a0*/ 	.word	index@(_Z26update_a2grad_b_leaky_reluPKfPfj)
        /*00a4*/ 	.word	0x00000000


	//----- nvinfo : EIATTR_MIN_STACK_SIZE
	.align		4
.L_27:
        /*00a8*/ 	.byte	0x04, 0x12
        /*00aa*/ 	.short	(.L_29 - .L_28)
	.align		4
.L_28:
        /*00ac*/ 	.word	index@(_Z26update_a2grad_b_leaky_reluPKfPfj)
        /*00b0*/ 	.word	0x00000000


	//----- nvinfo : EIATTR_MIN_STACK_SIZE
	.align		4
.L_29:
        /*00b4*/ 	.byte	0x04, 0x12
        /*00b6*/ 	.short	(.L_31 - .L_30)
	.align		4
.L_30:
        /*00b8*/ 	.word	index@(_Z17leaky_relu_kernelPfi)
        /*00bc*/ 	.word	0x00000000


	//----- nvinfo : EIATTR_MIN_STACK_SIZE
	.align		4
.L_31:
        /*00c0*/ 	.byte	0x04, 0x12
        /*00c2*/ 	.short	(.L_33 - .L_32)
	.align		4
.L_32:
        /*00c4*/ 	.word	index@(_Z15update_a2grad_bPKfPfj)
        /*00c8*/ 	.word	0x00000000


	//----- nvinfo : EIATTR_MIN_STACK_SIZE
	.align		4
.L_33:
        /*00cc*/ 	.byte	0x04, 0x12
        /*00ce*/ 	.short	(.L_35 - .L_34)
	.align		4
.L_34:
        /*00d0*/ 	.word	index@(_Z20nn_last_layer_grad_bPfS_j)
        /*00d4*/ 	.word	0x00000000


	//----- nvinfo : EIATTR_MIN_STACK_SIZE
	.align		4
.L_35:
        /*00d8*/ 	.byte	0x04, 0x12
        /*00da*/ 	.short	(.L_37 - .L_36)
	.align		4
.L_36:
        /*00dc*/ 	.word	index@(_Z10add_kernelfPKfPfj)
        /*00e0*/ 	.word	0x00000000


	//----- nvinfo : EIATTR_MIN_STACK_SIZE
	.align		4
.L_37:
        /*00e4*/ 	.byte	0x04, 0x12
        /*00e6*/ 	.short	(.L_39 - .L_38)
	.align		4
.L_38:
        /*00e8*/ 	.word	index@(_Z14sigmoid_kernelPfi)
        /*00ec*/ 	.word	0x00000000
.L_39:


//--------------------- .nv.compat                --------------------------
	.section	.nv.compat,"",@"SHT_CUDA_COMPAT_INFO"
	.align	4
        /*0000*/ 	.byte	0x02, 0x09, 0x00, 0x00, 0x02, 0x02, 0x01, 0x00, 0x02, 0x05, 0x05, 0x00, 0x03, 0x07, 0x01, 0x01
        /*0010*/ 	.byte	0x02, 0x03, 0x00, 0x00, 0x02, 0x06, 0x01, 0x00, 0x04, 0x0b, 0x08, 0x00, 0x01, 0x00, 0x00, 0x00
        /*0020*/ 	.byte	0x00, 0x00, 0x00, 0x00


//--------------------- .nv.info._Z26update_a2grad_b_leaky_reluPKfPfj --------------------------
	.section	.nv.info._Z26update_a2grad_b_leaky_reluPKfPfj,"",@"SHT_CUDA_INFO"
	.sectionflags	@""
	.align	4


	//----- nvinfo : EIATTR_CUDA_API_VERSION
	.align		4
        /*0000*/ 	.byte	0x04, 0x37
        /*0002*/ 	.short	(.L_41 - .L_40)
.L_40:
        /*0004*/ 	.word	0x00000082


	//----- nvinfo : EIATTR_KPARAM_INFO
	.align		4
.L_41:
        /*0008*/ 	.byte	0x04, 0x17
        /*000a*/ 	.short	(.L_43 - .L_42)
.L_42:
        /*000c*/ 	.word	0x00000000
        /*0010*/ 	.short	0x0002
        /*0012*/ 	.short	0x0010
        /*0014*/ 	.byte	0x00, 0xf0, 0x11, 0x00


	//----- nvinfo : EIATTR_KPARAM_INFO
	.align		4
.L_43:
        /*0018*/ 	.byte	0x04, 0x17
        /*001a*/ 	.short	(.L_45 - .L_44)
.L_44:
        /*001c*/ 	.word	0x00000000
        /*0020*/ 	.short	0x0001
        /*0022*/ 	.short	0x0008
        /*0024*/ 	.byte	0x00, 0xf5, 0x21, 0x00


	//----- nvinfo : EIATTR_KPARAM_INFO
	.align		4
.L_45:
        /*0028*/ 	.byte	0x04, 0x17
        /*002a*/ 	.short	(.L_47 - .L_46)
.L_46:
        /*002c*/ 	.word	0x00000000
        /*0030*/ 	.short	0x0000
        /*0032*/ 	.short	0x0000
        /*0034*/ 	.byte	0x00, 0xf5, 0x21, 0x00


	//----- nvinfo : EIATTR_SPARSE_MMA_MASK
	.align		4
.L_47:
        /*0038*/ 	.byte	0x03, 0x50
        /*003a*/ 	.short	0x0000


	//----- nvinfo : EIATTR_MAXREG_COUNT
	.align		4
        /*003c*/ 	.byte	0x03, 0x1b
        /*003e*/ 	.short	0x00ff


	//----- nvinfo : EIATTR_MERCURY_ISA_VERSION
	.align		4
        /*0040*/ 	.byte	0x03, 0x5f
        /*0042*/ 	.short	0x0101


	//----- nvinfo : EIATTR_VRC_CTA_INIT_COUNT
	.align		4
        /*0044*/ 	.byte	0x02, 0x4a
	.zero		1
	.zero		1


	//----- nvinfo : EIATTR_EXIT_INSTR_OFFSETS
	.align		4
        /*0048*/ 	.byte	0x04, 0x1c
        /*004a*/ 	.short	(.L_49 - .L_48)


	//   ....[0]....
.L_48:
        /*004c*/ 	.word	0x00000070


	//   ....[1]....
        /*0050*/ 	.word	0x00000140


	//----- nvinfo : EIATTR_CBANK_PARAM_SIZE
	.align		4
.L_49:
        /*0054*/ 	.byte	0x03, 0x19
        /*0056*/ 	.short	0x0014


	//----- nvinfo : EIATTR_PARAM_CBANK
	.align		4
        /*0058*/ 	.byte	0x04, 0x0a
        /*005a*/ 	.short	(.L_51 - .L_50)
	.align		4
.L_50:
        /*005c*/ 	.word	index@(.nv.constant0._Z26update_a2grad_b_leaky_reluPKfPfj)
        /*0060*/ 	.short	0x0380
        /*0062*/ 	.short	0x0014


	//----- nvinfo : EIATTR_SW_WAR
	.align		4
.L_51:
        /*0064*/ 	.byte	0x04, 0x36
        /*0066*/ 	.short	(.L_53 - .L_52)
.L_52:
        /*0068*/ 	.word	0x00000008
.L_53:


//--------------------- .nv.info._Z17leaky_relu_kernelPfi --------------------------
	.section	.nv.info._Z17leaky_relu_kernelPfi,"",@"SHT_CUDA_INFO"
	.sectionflags	@""
	.align	4


	//----- nvinfo : EIATTR_CUDA_API_VERSION
	.align		4
        /*0000*/ 	.byte	0x04, 0x37
        /*0002*/ 	.short	(.L_55 - .L_54)
.L_54:
        /*0004*/ 	.word	0x00000082


	//----- nvinfo : EIATTR_KPARAM_INFO
	.align		4
.L_55:
        /*0008*/ 	.byte	0x04, 0x17
        /*000a*/ 	.short	(.L_57 - .L_56)
.L_56:
        /*000c*/ 	.word	0x00000000
        /*0010*/ 	.short	0x0001
        /*0012*/ 	.short	0x0008
        /*0014*/ 	.byte	0x00, 0xf0, 0x11, 0x00


	//----- nvinfo : EIATTR_KPARAM_INFO
	.align		4
.L_57:
        /*0018*/ 	.byte	0x04, 0x17
        /*001a*/ 	.short	(.L_59 - .L_58)
.L_58:
        /*001c*/ 	.word	0x00000000
        /*0020*/ 	.short	0x0000
        /*0022*/ 	.short	0x0000
        /*0024*/ 	.byte	0x00, 0xf5, 0x21, 0x00


	//----- nvinfo : EIATTR_SPARSE_MMA_MASK
	.align		4
.L_59:
        /*0028*/ 	.byte	0x03, 0x50
        /*002a*/ 	.short	0x0000


	//----- nvinfo : EIATTR_MAXREG_COUNT
	.align		4
        /*002c*/ 	.byte	0x03, 0x1b
        /*002e*/ 	.short	0x00ff


	//----- nvinfo : EIATTR_MERCURY_ISA_VERSION
	.align		4
        /*0030*/ 	.byte	0x03, 0x5f
        /*0032*/ 	.short	0x0101


	//----- nvinfo : EIATTR_VRC_CTA_INIT_COUNT
	.align		4
        /*0034*/ 	.byte	0x02, 0x4a
	.zero		1
	.zero		1


	//----- nvinfo : EIATTR_EXIT_INSTR_OFFSETS
	.align		4
        /*0038*/ 	.byte	0x04, 0x1c
        /*003a*/ 	.short	(.L_61 - .L_60)


	//   ....[0]....
.L_60:
        /*003c*/ 	.word	0x00000070


	//   ....[1]....
        /*0040*/ 	.word	0x000000d0


	//   ....[2]....
        /*0044*/ 	.word	0x00000100


	//----- nvinfo : EIATTR_CBANK_PARAM_SIZE
	.align		4
.L_61:
        /*0048*/ 	.byte	0x03, 0x19
        /*004a*/ 	.short	0x000c


	//----- nvinfo : EIATTR_PARAM_CBANK
	.align		4
        /*004c*/ 	.byte	0x04, 0x0a
        /*004e*/ 	.short	(.L_63 - .L_62)
	.align		4
.L_62:
        /*0050*/ 	.word	index@(.nv.constant0._Z17leaky_relu_kernelPfi)
        /*0054*/ 	.short	0x0380
        /*0056*/ 	.short	0x000c


	//----- nvinfo : EIATTR_SW_WAR
	.align		4
.L_63:
        /*0058*/ 	.byte	0x04, 0x36
        /*005a*/ 	.short	(.L_65 - .L_64)
.L_64:
        /*005c*/ 	.word	0x00000008
.L_65:


//--------------------- .nv.info._Z15update_a2grad_bPKfPfj --------------------------
	.section	.nv.info._Z15update_a2grad_bPKfPfj,"",@"SHT_CUDA_INFO"
	.sectionflags	@""
	.align	4


	//----- nvinfo : EIATTR_CUDA_API_VERSION
	.align		4
        /*0000*/ 	.byte	0x04, 0x37
        /*0002*/ 	.short	(.L_67 - .L_66)
.L_66:
        /*0004*/ 	.word	0x00000082


	//----- nvinfo : EIATTR_KPARAM_INFO
	.align		4
.L_67:
        /*0008*/ 	.byte	0x04, 0x17
        /*000a*/ 	.short	(.L_69 - .L_68)
.L_68:
        /*000c*/ 	.word	0x00000000
        /*0010*/ 	.short	0x0002
        /*0012*/ 	.short	0x0010
        /*0014*/ 	.byte	0x00, 0xf0, 0x11, 0x00


	//----- nvinfo : EIATTR_KPARAM_INFO
	.align		4
.L_69:
        /*0018*/ 	.byte	0x04, 0x17
        /*001a*/ 	.short	(.L_71 - .L_70)
.L_70:
        /*001c*/ 	.word	0x00000000
        /*0020*/ 	.short	0x0001
        /*0022*/ 	.short	0x0008
        /*0024*/ 	.byte	0x00, 0xf5, 0x21, 0x00


	//----- nvinfo : EIATTR_KPARAM_INFO
	.align		4
.L_71:
        /*0028*/ 	.byte	0x04, 0x17
        /*002a*/ 	.short	(.L_73 - .L_72)
.L_72:
        /*002c*/ 	.word	0x00000000
        /*0030*/ 	.short	0x0000
        /*0032*/ 	.short	0x0000
        /*0034*/ 	.byte	0x00, 0xf5, 0x21, 0x00


	//----- nvinfo : EIATTR_SPARSE_MMA_MASK
	.align		4
.L_73:
        /*0038*/ 	.byte	0x03, 0x50
        /*003a*/ 	.short	0x0000


	//----- nvinfo : EIATTR_MAXREG_COUNT
	.align		4
        /*003c*/ 	.byte	0x03, 0x1b
        /*003e*/ 	.short	0x00ff


	//----- nvinfo : EIATTR_MERCURY_ISA_VERSION
	.align		4
        /*0040*/ 	.byte	0x03, 0x5f
        /*0042*/ 	.short	0x0101


	//----- nvinfo : EIATTR_VRC_CTA_INIT_COUNT
	.align		4
        /*0044*/ 	.byte	0x02, 0x4a
	.zero		1
	.zero		1


	//----- nvinfo : EIATTR_EXIT_INSTR_OFFSETS
	.align		4
        /*0048*/ 	.byte	0x04, 0x1c
        /*004a*/ 	.short	(.L_75 - .L_74)


	//   ....[0]....
.L_74:
        /*004c*/ 	.word	0x00000070


	//   ....[1]....
        /*0050*/ 	.word	0x00000130


	//----- nvinfo : EIATTR_CBANK_PARAM_SIZE
	.align		4
.L_75:
        /*0054*/ 	.byte	0x03, 0x19
        /*0056*/ 	.short	0x0014


	//----- nvinfo : EIATTR_PARAM_CBANK
	.align		4
        /*0058*/ 	.byte	0x04, 0x0a
        /*005a*/ 	.short	(.L_77 - .L_76)
	.align		4
.L_76:
        /*005c*/ 	.word	index@(.nv.constant0._Z15update_a2grad_bPKfPfj)
        /*0060*/ 	.short	0x0380
        /*0062*/ 	.short	0x0014


	//----- nvinfo : EIATTR_SW_WAR
	.align		4
.L_77:
        /*0064*/ 	.byte	0x04, 0x36
        /*0066*/ 	.short	(.L_79 - .L_78)
.L_78:
        /*0068*/ 	.word	0x00000008
.L_79:


//--------------------- .nv.info._Z20nn_last_layer_grad_bPfS_j --------------------------
	.section	.nv.info._Z20nn_last_layer_grad_bPfS_j,"",@"SHT_CUDA_INFO"
	.sectionflags	@""
	.align	4


	//----- nvinfo : EIATTR_CUDA_API_VERSION
	.align		4
        /*0000*/ 	.byte	0x04, 0x37
        /*0002*/ 	.short	(.L_81 - .L_80)
.L_80:
        /*0004*/ 	.word	0x00000082


	//----- nvinfo : EIATTR_KPARAM_INFO
	.align		4
.L_81:
        /*0008*/ 	.byte	0x04, 0x17
        /*000a*/ 	.short	(.L_83 - .L_82)
.L_82:
        /*000c*/ 	.word	0x00000000
        /*0010*/ 	.short	0x0002
        /*0012*/ 	.short	0x0010
        /*0014*/ 	.byte	0x00, 0xf0, 0x11, 0x00


	//----- nvinfo : EIATTR_KPARAM_INFO
	.align		4
.L_83:
        /*0018*/ 	.byte	0x04, 0x17
        /*001a*/ 	.short	(.L_85 - .L_84)
.L_84:
        /*001c*/ 	.word	0x00000000
        /*0020*/ 	.short	0x0001
        /*0022*/ 	.short	0x0008
        /*0024*/ 	.byte	0x00, 0xf5, 0x21, 0x00


	//----- nvinfo : EIATTR_KPARAM_INFO
	.align		4
.L_85:
        /*0028*/ 	.byte	0x04, 0x17
        /*002a*/ 	.short	(.L_87 - .L_86)
.L_86:
        /*002c*/ 	.word	0x00000000
        /*0030*/ 	.short	0x0000
        /*0032*/ 	.short	0x0000
        /*0034*/ 	.byte	0x00, 0xf5, 0x21, 0x00


	//----- nvinfo : EIATTR_SPARSE_MMA_MASK
	.align		4
.L_87:
        /*0038*/ 	.byte	0x03, 0x50
        /*003a*/ 	.short	0x0000


	//----- nvinfo : EIATTR_MAXREG_COUNT
	.align		4
        /*003c*/ 	.byte	0x03, 0x1b
        /*003e*/ 	.short	0x00ff


	//----- nvinfo : EIATTR_MERCURY_ISA_VERSION
	.align		4
        /*0040*/ 	.byte	0x03, 0x5f
        /*0042*/ 	.short	0x0101


	//----- nvinfo : EIATTR_VRC_CTA_INIT_COUNT
	.align		4
        /*0044*/ 	.byte	0x02, 0x4a
	.zero		1
	.zero		1


	//----- nvinfo : EIATTR_EXIT_INSTR_OFFSETS
	.align		4
        /*0048*/ 	.byte	0x04, 0x1c
        /*004a*/ 	.short	(.L_89 - .L_88)


	//   ....[0]....
.L_88:
        /*004c*/ 	.word	0x00000070


	//   ....[1]....
        /*0050*/ 	.word	0x00000220


	//----- nvinfo : EIATTR_CRS_STACK_SIZE
	.align		4
.L_89:
        /*0054*/ 	.byte	0x04, 0x1e
        /*0056*/ 	.short	(.L_91 - .L_90)
.L_90:
        /*0058*/ 	.word	0x00000000


	//----- nvinfo : EIATTR_CBANK_PARAM_SIZE
	.align		4
.L_91:
        /*005c*/ 	.byte	0x03, 0x19
        /*005e*/ 	.short	0x0014


	//----- nvinfo : EIATTR_PARAM_CBANK
	.align		4
        /*0060*/ 	.byte	0x04, 0x0a
        /*0062*/ 	.short	(.L_93 - .L_92)
	.align		4
.L_92:
        /*0064*/ 	.word	index@(.nv.constant0._Z20nn_last_layer_grad_bPfS_j)
        /*0068*/ 	.short	0x0380
        /*006a*/ 	.short	0x0014


	//----- nvinfo : EIATTR_SW_WAR
	.align		4
.L_93:
        /*006c*/ 	.byte	0x04, 0x36
        /*006e*/ 	.short	(.L_95 - .L_94)
.L_94:
        /*0070*/ 	.word	0x00000008
.L_95:


//--------------------- .nv.info._Z10add_kernelfPKfPfj --------------------------
	.section	.nv.info._Z10add_kernelfPKfPfj,"",@"SHT_CUDA_INFO"
	.sectionflags	@""
	.align	4


	//----- nvinfo : EIATTR_CUDA_API_VERSION
	.align		4
        /*0000*/ 	.byte	0x04, 0x37
        /*0002*/ 	.short	(.L_97 - .L_96)
.L_96:
        /*0004*/ 	.word	0x00000082


	//----- nvinfo : EIATTR_KPARAM_INFO
	.align		4
.L_97:
        /*0008*/ 	.byte	0x04, 0x17
        /*000a*/ 	.short	(.L_99 - .L_98)
.L_98:
        /*000c*/ 	.word	0x00000000
        /*0010*/ 	.short	0x0003
        /*0012*/ 	.short	0x0018
        /*0014*/ 	.byte	0x00, 0xf0, 0x11, 0x00


	//----- nvinfo : EIATTR_KPARAM_INFO
	.align		4
.L_99:
        /*0018*/ 	.byte	0x04, 0x17
        /*001a*/ 	.short	(.L_101 - .L_100)
.L_100:
        /*001c*/ 	.word	0x00000000
        /*0020*/ 	.short	0x0002
        /*0022*/ 	.short	0x0010
        /*0024*/ 	.byte	0x00, 0xf5, 0x21, 0x00


	//----- nvinfo : EIATTR_KPARAM_INFO
	.align		4
.L_101:
        /*0028*/ 	.byte	0x04, 0x17
        /*002a*/ 	.short	(.L_103 - .L_102)
.L_102:
        /*002c*/ 	.word	0x00000000
        /*0030*/ 	.short	0x0001
        /*0032*/ 	.short	0x0008
        /*0034*/ 	.byte	0x00, 0xf5, 0x21, 0x00


	//----- nvinfo : EIATTR_KPARAM_INFO
	.align		4
.L_103:
        /*0038*/ 	.byte	0x04, 0x17
        /*003a*/ 	.short	(.L_105 - .L_104)
.L_104:
        /*003c*/ 	.word	0x00000000
        /*0040*/ 	.short	0x0000
        /*0042*/ 	.short	0x0000
        /*0044*/ 	.byte	0x00, 0xf0, 0x11, 0x00


	//----- nvinfo : EIATTR_SPARSE_MMA_MASK
	.align		4
.L_105:
        /*0048*/ 	.byte	0x03, 0x50
        /*004a*/ 	.short	0x0000


	//----- nvinfo : EIATTR_MAXREG_COUNT
	.align		4
        /*004c*/ 	.byte	0x03, 0x1b
        /*004e*/ 	.short	0x00ff


	//----- nvinfo : EIATTR_MERCURY_ISA_VERSION
	.align		4
        /*0050*/ 	.byte	0x03, 0x5f
        /*0052*/ 	.short	0x0101


	//----- nvinfo : EIATTR_VRC_CTA_INIT_COUNT
	.align		4
        /*0054*/ 	.byte	0x02, 0x4a
	.zero		1
	.zero		1


	//----- nvinfo : EIATTR_EXIT_INSTR_OFFSETS
	.align		4
        /*0058*/ 	.byte	0x04, 0x1c
        /*005a*/ 	.short	(.L_107 - .L_106)


	//   ....[0]....
.L_106:
        /*005c*/ 	.word	0x00000070


	//   ....[1]....
        /*0060*/ 	.word	0x00000120


	//----- nvinfo : EIATTR_CBANK_PARAM_SIZE
	.align		4
.L_107:
        /*0064*/ 	.byte	0x03, 0x19
        /*0066*/ 	.short	0x001c


	//----- nvinfo : EIATTR_PARAM_CBANK
	.align		4
        /*0068*/ 	.byte	0x04, 0x0a
        /*006a*/ 	.short	(.L_109 - .L_108)
	.align		4
.L_108:
        /*006c*/ 	.word	index@(.nv.constant0._Z10add_kernelfPKfPfj)
        /*0070*/ 	.short	0x0380
        /*0072*/ 	.short	0x001c


	//----- nvinfo : EIATTR_SW_WAR
	.align		4
.L_109:
        /*0074*/ 	.byte	0x04, 0x36
        /*0076*/ 	.short	(.L_111 - .L_110)
.L_110:
        /*0078*/ 	.word	0x00000008
.L_111:


//--------------------- .nv.info._Z14sigmoid_kernelPfi --------------------------
	.section	.nv.info._Z14sigmoid_kernelPfi,"",@"SHT_CUDA_INFO"
	.sectionflags	@""
	.align	4


	//----- nvinfo : EIATTR_CUDA_API_VERSION
	.align		4
        /*0000*/ 	.byte	0x04, 0x37
        /*0002*/ 	.short	(.L_113 - .L_112)
.L_112:
        /*0004*/ 	.word	0x00000082


	//----- nvinfo : EIATTR_KPARAM_INFO
	.align		4
.L_113:
        /*0008*/ 	.byte	0x04, 0x17
        /*000a*/ 	.short	(.L_115 - .L_114)
.L_114:
        /*000c*/ 	.word	0x00000000
        /*0010*/ 	.short	0x0001
        /*0012*/ 	.short	0x0008
        /*0014*/ 	.byte	0x00, 0xf0, 0x11, 0x00


	//----- nvinfo : EIATTR_KPARAM_INFO
	.align		4
.L_115:
        /*0018*/ 	.byte	0x04, 0x17
        /*001a*/ 	.short	(.L_117 - .L_116)
.L_116:
        /*001c*/ 	.word	0x00000000
        /*0020*/ 	.short	0x0000
        /*0022*/ 	.short	0x0000
        /*0024*/ 	.byte	0x00, 0xf5, 0x21, 0x00


	//----- nvinfo : EIATTR_SPARSE_MMA_MASK
	.align		4
.L_117:
        /*0028*/ 	.byte	0x03, 0x50
        /*002a*/ 	.short	0x0000


	//----- nvinfo : EIATTR_MAXREG_COUNT
	.align		4
        /*002c*/ 	.byte	0x03, 0x1b
        /*002e*/ 	.short	0x00ff


	//----- nvinfo : EIATTR_MERCURY_ISA_VERSION
	.align		4
        /*0030*/ 	.byte	0x03, 0x5f
        /*0032*/ 	.short	0x0101


	//----- nvinfo : EIATTR_VRC_CTA_INIT_COUNT
	.align		4
        /*0034*/ 	.byte	0x02, 0x4a
	.zero		1
	.zero		1


	//----- nvinfo : EIATTR_EXIT_INSTR_OFFSETS
	.align		4
        /*0038*/ 	.byte	0x04, 0x1c
        /*003a*/ 	.short	(.L_119 - .L_118)


	//   ....[0]....
.L_118:
        /*003c*/ 	.word	0x00000070


	//   ....[1]....
        /*0040*/ 	.word	0x00000240


	//----- nvinfo : EIATTR_CRS_STACK_SIZE
	.align		4
.L_119:
        /*0044*/ 	.byte	0x04, 0x1e
        /*0046*/ 	.short	(.L_121 - .L_120)
.L_120:
        /*0048*/ 	.word	0x00000000


	//----- nvinfo : EIATTR_CBANK_PARAM_SIZE
	.align		4
.L_121:
        /*004c*/ 	.byte	0x03, 0x19
        /*004e*/ 	.short	0x000c


	//----- nvinfo : EIATTR_PARAM_CBANK
	.align		4
        /*0050*/ 	.byte	0x04, 0x0a
        /*0052*/ 	.short	(.L_123 - .L_122)
	.align		4
.L_122:
        /*0054*/ 	.word	index@(.nv.constant0._Z14sigmoid_kernelPfi)
        /*0058*/ 	.short	0x0380
        /*005a*/ 	.short	0x000c


	//----- nvinfo : EIATTR_SW_WAR
	.align		4
.L_123:
        /*005c*/ 	.byte	0x04, 0x36
        /*005e*/ 	.short	(.L_125 - .L_124)
.L_124:
        /*0060*/ 	.word	0x00000008
.L_125:


//--------------------- .nv.callgraph             --------------------------
	.section	.nv.callgraph,"",@"SHT_CUDA_CALLGRAPH"
	.align	4
	.sectionentsize	8
	.align		4
        /*0000*/ 	.word	0x00000000
	.align		4
        /*0004*/ 	.word	0xffffffff
	.align		4
        /*0008*/ 	.word	0x00000000
	.align		4
        /*000c*/ 	.word	0xfffffffe
	.align		4
        /*0010*/ 	.word	0x00000000
	.align		4
        /*0014*/ 	.word	0xfffffffd
	.align		4
        /*0018*/ 	.word	0x00000000
	.align		4
        /*001c*/ 	.word	0xfffffffc


//--------------------- .text._Z26update_a2grad_b_leaky_reluPKfPfj --------------------------
	.section	.text._Z26update_a2grad_b_leaky_reluPKfPfj,"ax",@progbits
	.align	128
        .global         _Z26update_a2grad_b_leaky_reluPKfPfj
        .type           _Z26update_a2grad_b_leaky_reluPKfPfj,@function
        .size           _Z26update_a2grad_b_leaky_reluPKfPfj,(.L_x_24 - _Z26update_a2grad_b_leaky_reluPKfPfj)
        .other          _Z26update_a2grad_b_leaky_reluPKfPfj,@"STO_CUDA_ENTRY STV_DEFAULT"
_Z26update_a2grad_b_leaky_reluPKfPfj:
.text._Z26update_a2grad_b_leaky_reluPKfPfj:
[----:B------:R-:W-:Y:S01]  /*0000*/  LDC R1, c[0x0][0x37c] ;  /* 0x0000df00ff017b82 */ /* 0x000fe20000000800 */
[----:B------:R-:W0:Y:S07]  /*0010*/  S2R R0, SR_TID.X ;  /* 0x0000000000007919 */ /* 0x000e2e0000002100 */
[----:B------:R-:W0:Y:S01]  /*0020*/  S2UR UR4, SR_CTAID.X ;  /* 0x00000000000479c3 */ /* 0x000e220000002500 */
[----:B------:R-:W1:Y:S07]  /*0030*/  LDCU UR5, c[0x0][0x390] ;  /* 0x00007200ff0577ac */ /* 0x000e6e0008000800 */
[----:B------:R-:W0:Y:S02]  /*0040*/  LDC R7, c[0x0][0x360] ;  /* 0x0000d800ff077b82 */ /* 0x000e240000000800 */
[----:B0-----:R-:W-:-:S05]  /*0050*/  IMAD R7, R7, UR4, R0 ;  /* 0x0000000407077c24 */ /* 0x001fca000f8e0200 */
[----:B-1----:R-:W-:-:S13]  /*0060*/  ISETP.GE.U32.AND P0, PT, R7, UR5, PT ;  /* 0x0000000507007c0c */ /* 0x002fda000bf06070 */
[----:B------:R-:W-:Y:S05]  /*0070*/  @P0 EXIT ;  /* 0x000000000000094d */ /* 0x000fea0003800000 */
[----:B------:R-:W0:Y:S01]  /*0080*/  LDC.64 R2, c[0x0][0x388] ;  /* 0x0000e200ff027b82 */ /* 0x000e220000000a00 */
[----:B------:R-:W1:Y:S07]  /*0090*/  LDCU.64 UR4, c[0x0][0x358] ;  /* 0x00006b00ff0477ac */ /* 0x000e6e0008000a00 */
[----:B------:R-:W2:Y:S01]  /*00a0*/  LDC.64 R4, c[0x0][0x380] ;  /* 0x0000e000ff047b82 */ /* 0x000ea20000000a00 */
[----:B0-----:R-:W-:-:S05]  /*00b0*/  IMAD.WIDE R2, R7, 0x4, R2 ;  /* 0x0000000407027825 */ /* 0x001fca00078e0202 */
[----:B-1----:R-:W3:Y:S01]  /*00c0*/  LDG.E R6, desc[UR4][R2.64] ;  /* 0x0000000402067981 */ /* 0x002ee2000c1e1900 */
[----:B--2---:R-:W-:-:S06]  /*00d0*/  IMAD.WIDE R4, R7, 0x4, R4 ;  /* 0x0000000407047825 */ /* 0x004fcc00078e0204 */
[----:B------:R-:W2:Y:S01]  /*00e0*/  LDG.E R5, desc[UR4][R4.64] ;  /* 0x0000000404057981 */ /* 0x000ea2000c1e1900 */
[----:B------:R-:W-:Y:S01]  /*00f0*/  HFMA2 R0, -RZ, RZ, 1.875, 0 ;  /* 0x3f800000ff007431 */ /* 0x000fe200000001ff */
[----:B---3--:R-:W-:-:S04]  /*0100*/  FSETP.GT.AND P0, PT, R6, RZ, PT ;  /* 0x000000ff0600720b */ /* 0x008fc80003f04000 */
[----:B------:R-:W-:-:S05]  /*0110*/  FSEL R0, R0, 0.0099999997764825820923, P0 ;  /* 0x3c23d70a00007808 */ /* 0x000fca0000000000 */
[----:B--2---:R-:W-:-:S05]  /*0120*/  FMUL R7, R0, R5 ;  /* 0x0000000500077220 */ /* 0x004fca0000400000 */
[----:B------:R-:W-:Y:S01]  /*0130*/  STG.E desc[UR4][R2.64], R7 ;  /* 0x0000000702007986 */ /* 0x000fe2000c101904 */
[----:B------:R-:W-:Y:S05]  /*0140*/  EXIT ;  /* 0x000000000000794d */ /* 0x000fea0003800000 */
.L_x_0:
[----:B------:R-:W-:-:S00]  /*0150*/  BRA `(.L_x_0) ;  /* 0xfffffffc00fc7947 */ /* 0x000fc0000383ffff */
[----:B------:R-:W-:-:S00]  /*0160*/  NOP ;  /* 0x0000000000007918 */ /* 0x000fc00000000000 */
        /* <DEDUP_REMOVED lines=9> */
.L_x_24:


//--------------------- .text._Z17leaky_relu_kernelPfi --------------------------
	.section	.text._Z17leaky_relu_kernelPfi,"ax",@progbits
	.align	128
        .global         _Z17leaky_relu_kernelPfi
        .type           _Z17leaky_relu_kernelPfi,@function
        .size           _Z17leaky_relu_kernelPfi,(.L_x_25 - _Z17leaky_relu_kernelPfi)
        .other          _Z17leaky_relu_kernelPfi,@"STO_CUDA_ENTRY STV_DEFAULT"
_Z17leaky_relu_kernelPfi:
.text._Z17leaky_relu_kernelPfi:
[----:B------:R-:W-:Y:S01]  /*0000*/  LDC R1, c[0x0][0x37c] ;  /* 0x0000df00ff017b82 */ /* 0x000fe20000000800 */
[----:B------:R-:W0:Y:S07]  /*0010*/  S2R R0, SR_TID.X ;  /* 0x0000000000007919 */ /* 0x000e2e0000002100 */
[----:B------:R-:W0:Y:S01]  /*0020*/  S2UR UR4, SR_CTAID.X ;  /* 0x00000000000479c3 */ /* 0x000e220000002500 */
[----:B------:R-:W1:Y:S07]  /*0030*/  LDCU UR5, c[0x0][0x388] ;  /* 0x00007100ff0577ac */ /* 0x000e6e0008000800 */
[----:B------:R-:W0:Y:S02]  /*0040*/  LDC R5, c[0x0][0x360] ;  /* 0x0000d800ff057b82 */ /* 0x000e240000000800 */
[----:B0-----:R-:W-:-:S05]  /*0050*/  IMAD R5, R5, UR4, R0 ;  /* 0x0000000405057c24 */ /* 0x001fca000f8e0200 */
[----:B-1----:R-:W-:-:S13]  /*0060*/  ISETP.GE.AND P0, PT, R5, UR5, PT ;  /* 0x0000000505007c0c */ /* 0x002fda000bf06270 */
[----:B------:R-:W-:Y:S05]  /*0070*/  @P0 EXIT ;  /* 0x000000000000094d */ /* 0x000fea0003800000 */
[----:B------:R-:W0:Y:S01]  /*0080*/  LDC.64 R2, c[0x0][0x380] ;  /* 0x0000e000ff027b82 */ /* 0x000e220000000a00 */
[----:B------:R-:W1:Y:S01]  /*0090*/  LDCU.64 UR4, c[0x0][0x358] ;  /* 0x00006b00ff0477ac */ /* 0x000e620008000a00 */
[----:B0-----:R-:W-:-:S05]  /*00a0*/  IMAD.WIDE R2, R5, 0x4, R2 ;  /* 0x0000000405027825 */ /* 0x001fca00078e0202 */
[----:B-1----:R-:W2:Y:S02]  /*00b0*/  LDG.E R0, desc[UR4][R2.64] ;  /* 0x0000000402007981 */ /* 0x002ea4000c1e1900 */
[----:B--2---:R-:W-:-:S13]  /*00c0*/  FSETP.GEU.AND P0, PT, R0, RZ, PT ;  /* 0x000000ff0000720b */ /* 0x004fda0003f0e000 */
[----:B------:R-:W-:Y:S05]  /*00d0*/  @P0 EXIT ;  /* 0x000000000000094d */ /* 0x000fea0003800000 */
[----:B------:R-:W-:-:S05]  /*00e0*/  FMUL R5, R0, 0.0099999997764825820923 ;  /* 0x3c23d70a00057820 */ /* 0x000fca0000400000 */
[----:B------:R-:W-:Y:S01]  /*00f0*/  STG.E desc[UR4][R2.64], R5 ;  /* 0x0000000502007986 */ /* 0x000fe2000c101904 */
[----:B------:R-:W-:Y:S05]  /*0100*/  EXIT ;  /* 0x000000000000794d */ /* 0x000fea0003800000 */
.L_x_1:
        /* <DEDUP_REMOVED lines=15> */
.L_x_25:


//--------------------- .text._Z15update_a2grad_bPKfPfj --------------------------
	.section	.text._Z15update_a2grad_bPKfPfj,"ax",@progbits
	.align	128
        .global         _Z15update_a2grad_bPKfPfj
        .type           _Z15update_a2grad_bPKfPfj,@function
        .size           _Z15update_a2grad_bPKfPfj,(.L_x_26 - _Z15update_a2grad_bPKfPfj)
        .other          _Z15update_a2grad_bPKfPfj,@"STO_CUDA_ENTRY STV_DEFAULT"
_Z15update_a2grad_bPKfPfj:
.text._Z15update_a2grad_bPKfPfj:
        /* <DEDUP_REMOVED lines=15> */
[----:B---3--:R-:W-:-:S04]  /*00f0*/  FADD R7, -R0, 1 ;  /* 0x3f80000000077421 */ /* 0x008fc80000000100 */
[----:B------:R-:W-:-:S04]  /*0100*/  FMUL R7, R0, R7 ;  /* 0x0000000700077220 */ /* 0x000fc80000400000 */
[----:B--2---:R-:W-:-:S05]  /*0110*/  FMUL R7, R4, R7 ;  /* 0x0000000704077220 */ /* 0x004fca0000400000 */
[----:B------:R-:W-:Y:S01]  /*0120*/  STG.E desc[UR4][R2.64], R7 ;  /* 0x0000000702007986 */ /* 0x000fe2000c101904 */
[----:B------:R-:W-:Y:S05]  /*0130*/  EXIT ;  /* 0x000000000000794d */ /* 0x000fea0003800000 */
.L_x_2:
        /* <DEDUP_REMOVED lines=12> */
.L_x_26:


//--------------------- .text._Z20nn_last_layer_grad_bPfS_j --------------------------
	.section	.text._Z20nn_last_layer_grad_bPfS_j,"ax",@progbits
	.align	128
        .global         _Z20nn_last_layer_grad_bPfS_j
        .type           _Z20nn_last_layer_grad_bPfS_j,@function
        .size           _Z20nn_last_layer_grad_bPfS_j,(.L_x_22 - _Z20nn_last_layer_grad_bPfS_j)
        .other          _Z20nn_last_layer_grad_bPfS_j,@"STO_CUDA_ENTRY STV_DEFAULT"
_Z20nn_last_layer_grad_bPfS_j:
.text._Z20nn_last_layer_grad_bPfS_j:
        /* <DEDUP_REMOVED lines=12> */
[----:B-1----:R0:W5:Y:S01]  /*00c0*/  LDG.E R4, desc[UR6][R6.64] ;  /* 0x0000000606047981 */ /* 0x002162000c1e1900 */
[----:B--2---:R-:W-:-:S05]  /*00d0*/  IMAD.WIDE R2, R5, 0x4, R2 ;  /* 0x0000000405027825 */ /* 0x004fca00078e0202 */
[----:B------:R0:W5:Y:S01]  /*00e0*/  LDG.E R5, desc[UR6][R2.64] ;  /* 0x0000000602057981 */ /* 0x000162000c1e1900 */
[----:B------:R-:W-:-:S04]  /*00f0*/  I2FP.F32.U32 R8, UR5 ;  /* 0x0000000500087c45 */ /* 0x000fc80008201000 */
[----:B------:R-:W1:Y:S01]  /*0100*/  MUFU.RCP R9, R8 ;  /* 0x0000000800097308 */ /* 0x000e620000001000 */
[----:B------:R-:W-:Y:S02]  /*0110*/  UMOV UR4, 0x40000000 ;  /* 0x4000000000047882 */ /* 0x000fe40000000000 */
[----:B------:R-:W-:-:S05]  /*0120*/  IMAD.U32 R11, RZ, RZ, UR4 ;  /* 0x00000004ff0b7e24 */ /* 0x000fca000f8e00ff */
[----:B------:R-:W2:Y:S01]  /*0130*/  FCHK P0, R11, R8 ;  /* 0x000000080b007302 */ /* 0x000ea20000000000 */
[----:B-1----:R-:W-:-:S04]  /*0140*/  FFMA R0, -R8, R9, 1 ;  /* 0x3f80000008007423 */ /* 0x002fc80000000109 */
[----:B------:R-:W-:-:S04]  /*0150*/  FFMA R0, R9, R0, R9 ;  /* 0x0000000009007223 */ /* 0x000fc80000000009 */
[----:B------:R-:W-:-:S04]  /*0160*/  FFMA R9, R0, 2, RZ ;  /* 0x4000000000097823 */ /* 0x000fc800000000ff */
[----:B------:R-:W-:-:S04]  /*0170*/  FFMA R10, -R8, R9, 2 ;  /* 0x40000000080a7423 */ /* 0x000fc80000000109 */
[----:B------:R-:W-:Y:S01]  /*0180*/  FFMA R0, R0, R10, R9 ;  /* 0x0000000a00007223 */ /* 0x000fe20000000009 */
[----:B0-2---:R-:W-:Y:S06]  /*0190*/  @!P0 BRA `(.L_x_3) ;  /* 0x0000000000088947 */ /* 0x005fec0003800000 */
[----:B------:R-:W-:-:S07]  /*01a0*/  MOV R6, 0x1c0 ;  /* 0x000001c000067802 */ /* 0x000fce0000000f00 */
[----:B-----5:R-:W-:Y:S05]  /*01b0*/  CALL.REL.NOINC `($__internal_0_$__cuda_sm3x_div_rn_noftz_f32_slowpath) ;  /* 0x00000000001c7944 */ /* 0x020fea0003c00000 */
.L_x_3:
[C---:B-----5:R-:W-:Y:S01]  /*01c0*/  FMUL R0, R5.reuse, R0 ;  /* 0x0000000005007220 */ /* 0x060fe20000400000 */
[C---:B------:R-:W-:Y:S01]  /*01d0*/  FADD R7, -R5.reuse, 1 ;  /* 0x3f80000005077421 */ /* 0x040fe20000000100 */
[----:B------:R-:W-:-:S03]  /*01e0*/  FADD R5, R5, -R4 ;  /* 0x8000000405057221 */ /* 0x000fc60000000000 */
[----:B------:R-:W-:-:S04]  /*01f0*/  FMUL R0, R0, R7 ;  /* 0x0000000700007220 */ /* 0x000fc80000400000 */
[----:B------:R-:W-:-:S05]  /*0200*/  FMUL R5, R0, R5 ;  /* 0x0000000500057220 */ /* 0x000fca0000400000 */
[----:B------:R-:W-:Y:S01]  /*0210*/  STG.E desc[UR6][R2.64], R5 ;  /* 0x0000000502007986 */ /* 0x000fe2000c101906 */
[----:B------:R-:W-:Y:S05]  /*0220*/  EXIT ;  /* 0x000000000000794d */ /* 0x000fea0003800000 */
        .weak           $__internal_0_$__cuda_sm3x_div_rn_noftz_f32_slowpath
        .type           $__internal_0_$__cuda_sm3x_div_rn_noftz_f32_slowpath,@function
        .size           $__internal_0_$__cuda_sm3x_div_rn_noftz_f32_slowpath,(.L_x_22 - $__internal_0_$__cuda_sm3x_div_rn_noftz_f32_slowpath)
$__internal_0_$__cuda_sm3x_div_rn_noftz_f32_slowpath:
[----:B------:R-:W-:-:S04]  /*0230*/  SHF.R.U32.HI R0, RZ, 0x17, R8 ;  /* 0x00000017ff007819 */ /* 0x000fc80000011608 */
[----:B------:R-:W-:-:S05]  /*0240*/  LOP3.LUT R9, R0, 0xff, RZ, 0xc0, !PT ;  /* 0x000000ff00097812 */ /* 0x000fca00078ec0ff */
[----:B------:R-:W-:-:S05]  /*0250*/  VIADD R11, R9, 0xffffffff ;  /* 0xffffffff090b7836 */ /* 0x000fca0000000000 */
[----:B------:R-:W-:-:S13]  /*0260*/  ISETP.GT.U32.AND P0, PT, R11, 0xfd, PT ;  /* 0x000000fd0b00780c */ /* 0x000fda0003f04070 */
[----:B------:R-:W-:Y:S01]  /*0270*/  @!P0 IMAD.MOV.U32 R10, RZ, RZ, RZ ;  /* 0x000000ffff0a8224 */ /* 0x000fe200078e00ff */
[----:B------:R-:W-:Y:S06]  /*0280*/  @!P0 BRA `(.L_x_4) ;  /* 0x0000000000408947 */ /* 0x000fec0003800000 */
[----:B------:R-:W-:Y:S01]  /*0290*/  FSETP.GTU.FTZ.AND P0, PT, |R8|, +INF , PT ;  /* 0x7f8000000800780b */ /* 0x000fe20003f1c200 */
[----:B------:R-:W-:-:S12]  /*02a0*/  IMAD.MOV.U32 R0, RZ, RZ, R8 ;  /* 0x000000ffff007224 */ /* 0x000fd800078e0008 */
[----:B------:R-:W-:Y:S05]  /*02b0*/  @P0 BRA `(.L_x_5) ;  /* 0x0000000400280947 */ /* 0x000fea0003800000 */
[----:B------:R-:W-:-:S05]  /*02c0*/  IMAD.MOV.U32 R7, RZ, RZ, 0x40000000 ;  /* 0x40000000ff077424 */ /* 0x000fca00078e00ff */
[----:B------:R-:W-:-:S13]  /*02d0*/  LOP3.LUT P0, RZ, R8, 0x7fffffff, R7, 0xc8, !PT ;  /* 0x7fffffff08ff7812 */ /* 0x000fda000780c807 */
[----:B------:R-:W-:Y:S05]  /*02e0*/  @!P0 BRA `(.L_x_6) ;  /* 0x0000000400148947 */ /* 0x000fea0003800000 */
[----:B------:R-:W-:Y:S02]  /*02f0*/  FSETP.NEU.FTZ.AND P0, PT, |R0|, +INF , PT ;  /* 0x7f8000000000780b */ /* 0x000fe40003f1d200 */
[----:B------:R-:W-:-:S04]  /*0300*/  LOP3.LUT P1, RZ, R7, 0x7fffffff, RZ, 0xc0, !PT ;  /* 0x7fffffff07ff7812 */ /* 0x000fc8000782c0ff */
[----:B------:R-:W-:-:S13]  /*0310*/  PLOP3.LUT P0, PT, P0, P1, PT, 0x2f, 0xf2 ;  /* 0x0000000000f2781c */ /* 0x000fda0000702577 */
[----:B------:R-:W-:Y:S05]  /*0320*/  @P0 BRA `(.L_x_7) ;  /* 0x0000000000fc0947 */ /* 0x000fea0003800000 */
[----:B------:R-:W-:-:S13]  /*0330*/  LOP3.LUT P0, RZ, R8, 0x7fffffff, RZ, 0xc0, !PT ;  /* 0x7fffffff08ff7812 */ /* 0x000fda000780c0ff */
[----:B------:R-:W-:Y:S05]  /*0340*/  @!P0 BRA `(.L_x_8) ;  /* 0x0000000000e88947 */ /* 0x000fea0003800000 */
[----:B------:R-:W-:Y:S01]  /*0350*/  ISETP.GE.AND P0, PT, R11, RZ, PT ;  /* 0x000000ff0b00720c */ /* 0x000fe20003f06270 */
[----:B------:R-:W-:-:S12]  /*0360*/  IMAD.MOV.U32 R10, RZ, RZ, RZ ;  /* 0x000000ffff0a7224 */ /* 0x000fd800078e00ff */
[----:B------:R-:W-:Y:S01]  /*0370*/  @!P0 FFMA R8, R0, 1.84467440737095516160e+19, RZ ;  /* 0x5f80000000088823 */ /* 0x000fe200000000ff */
[----:B------:R-:W-:-:S07]  /*0380*/  @!P0 VIADD R10, R10, 0x40 ;  /* 0x000000400a0a8836 */ /* 0x000fce0000000000 */
.L_x_4:
[----:B------:R-:W-:Y:S01]  /*0390*/  LEA R7, R9, 0xc0800000, 0x17 ;  /* 0xc080000009077811 */ /* 0x000fe200078eb8ff */
[----:B------:R-:W-:Y:S01]  /*03a0*/  UMOV UR4, 0x40000000 ;  /* 0x4000000000047882 */ /* 0x000fe20000000000 */
[----:B------:R-:W-:Y:S01]  /*03b0*/  IADD3 R9, PT, PT, R10, 0x80, -R9 ;  /* 0x000000800a097810 */ /* 0x000fe20007ffe809 */
[----:B------:R-:W-:Y:S02]  /*03c0*/  UIADD3 UR4, UPT, UPT, UR4, -0x800000, URZ ;  /* 0xff80000004047890 */ /* 0x000fe4000fffe0ff */
[----:B------:R-:W-:-:S04]  /*03d0*/  IMAD.IADD R8, R8, 0x1, -R7 ;  /* 0x0000000108087824 */ /* 0x000fc800078e0a07 */
[----:B------:R-:W0:Y:S01]  /*03e0*/  MUFU.RCP R0, R8 ;  /* 0x0000000800007308 */ /* 0x000e220000001000 */
[----:B------:R-:W-:-:S04]  /*03f0*/  FADD.FTZ R7, -R8, -RZ ;  /* 0x800000ff08077221 */ /* 0x000fc80000010100 */
[----:B0-----:R-:W-:-:S04]  /*0400*/  FFMA R11, R0, R7, 1 ;  /* 0x3f800000000b7423 */ /* 0x001fc80000000007 */
[----:B------:R-:W-:-:S04]  /*0410*/  FFMA R0, R0, R11, R0 ;  /* 0x0000000b00007223 */ /* 0x000fc80000000000 */
[----:B------:R-:W-:-:S04]  /*0420*/  FFMA R11, R0, UR4, RZ ;  /* 0x00000004000b7c23 */ /* 0x000fc800080000ff */
[----:B------:R-:W-:-:S04]  /*0430*/  FFMA R12, R7, R11, UR4 ;  /* 0x00000004070c7e23 */ /* 0x000fc8000800000b */
[----:B------:R-:W-:-:S04]  /*0440*/  FFMA R11, R0, R12, R11 ;  /* 0x0000000c000b7223 */ /* 0x000fc8000000000b */
[----:B------:R-:W-:-:S04]  /*0450*/  FFMA R12, R7, R11, UR4 ;  /* 0x00000004070c7e23 */ /* 0x000fc8000800000b */
[----:B------:R-:W-:-:S05]  /*0460*/  FFMA R7, R0, R12, R11 ;  /* 0x0000000c00077223 */ /* 0x000fca000000000b */
[----:B------:R-:W-:-:S04]  /*0470*/  SHF.R.U32.HI R8, RZ, 0x17, R7 ;  /* 0x00000017ff087819 */ /* 0x000fc80000011607 */
[----:B------:R-:W-:-:S05]  /*0480*/  LOP3.LUT R8, R8, 0xff, RZ, 0xc0, !PT ;  /* 0x000000ff08087812 */ /* 0x000fca00078ec0ff */
[----:B------:R-:W-:-:S04]  /*0490*/  IMAD.IADD R13, R8, 0x1, R9 ;  /* 0x00000001080d7824 */ /* 0x000fc800078e0209 */
[----:B------:R-:W-:-:S05]  /*04a0*/  VIADD R8, R13, 0xffffffff ;  /* 0xffffffff0d087836 */ /* 0x000fca0000000000 */
[----:B------:R-:W-:-:S13]  /*04b0*/  ISETP.GE.U32.AND P0, PT, R8, 0xfe, PT ;  /* 0x000000fe0800780c */ /* 0x000fda0003f06070 */
[----:B------:R-:W-:Y:S05]  /*04c0*/  @!P0 BRA `(.L_x_9) ;  /* 0x0000000000808947 */ /* 0x000fea0003800000 */
[----:B------:R-:W-:-:S13]  /*04d0*/  ISETP.GT.AND P0, PT, R13, 0xfe, PT ;  /* 0x000000fe0d00780c */ /* 0x000fda0003f04270 */
[----:B------:R-:W-:Y:S05]  /*04e0*/  @P0 BRA `(.L_x_10) ;  /* 0x00000000006c0947 */ /* 0x000fea0003800000 */
[----:B------:R-:W-:-:S13]  /*04f0*/  ISETP.GE.AND P0, PT, R13, 0x1, PT ;  /* 0x000000010d00780c */ /* 0x000fda0003f06270 */
[----:B------:R-:W-:Y:S05]  /*0500*/  @P0 BRA `(.L_x_11) ;  /* 0x0000000000980947 */ /* 0x000fea0003800000 */
[----:B------:R-:W-:Y:S02]  /*0510*/  ISETP.GE.AND P0, PT, R13, -0x18, PT ;  /* 0xffffffe80d00780c */ /* 0x000fe40003f06270 */
[----:B------:R-:W-:-:S11]  /*0520*/  LOP3.LUT R7, R7, 0x80000000, RZ, 0xc0, !PT ;  /* 0x8000000007077812 */ /* 0x000fd600078ec0ff */
[----:B------:R-:W-:Y:S05]  /*0530*/  @!P0 BRA `(.L_x_11) ;  /* 0x00000000008c8947 */ /* 0x000fea0003800000 */
[CCC-:B------:R-:W-:Y:S01]  /*0540*/  FFMA.RZ R8, R0.reuse, R12.reuse, R11.reuse ;  /* 0x0000000c00087223 */ /* 0x1c0fe2000000c00b */
[-CC-:B------:R-:W-:Y:S01]  /*0550*/  FFMA.RM R9, R0, R12.reuse, R11.reuse ;  /* 0x0000000c00097223 */ /* 0x180fe2000000400b */
[C---:B------:R-:W-:Y:S02]  /*0560*/  ISETP.NE.AND P2, PT, R13.reuse, RZ, PT ;  /* 0x000000ff0d00720c */ /* 0x040fe40003f45270 */
[C---:B------:R-:W-:Y:S02]  /*0570*/  ISETP.NE.AND P1, PT, R13.reuse, RZ, PT ;  /* 0x000000ff0d00720c */ /* 0x040fe40003f25270 */
[----:B------:R-:W-:Y:S01]  /*0580*/  LOP3.LUT R10, R8, 0x7fffff, RZ, 0xc0, !PT ;  /* 0x007fffff080a7812 */ /* 0x000fe200078ec0ff */
[----:B------:R-:W-:Y:S01]  /*0590*/  FFMA.RP R8, R0, R12, R11 ;  /* 0x0000000c00087223 */ /* 0x000fe2000000800b */
[----:B------:R-:W-:Y:S02]  /*05a0*/  VIADD R11, R13, 0x20 ;  /* 0x000000200d0b7836 */ /* 0x000fe40000000000 */
[----:B------:R-:W-:Y:S01]  /*05b0*/  LOP3.LUT R10, R10, 0x800000, RZ, 0xfc, !PT ;  /* 0x008000000a0a7812 */ /* 0x000fe200078efcff */
[----:B------:R-:W-:Y:S01]  /*05c0*/  IMAD.MOV R0, RZ, RZ, -R13 ;  /* 0x000000ffff007224 */ /* 0x000fe200078e0a0d */
[----:B------:R-:W-:-:S02]  /*05d0*/  FSETP.NEU.FTZ.AND P0, PT, R8, R9, PT ;  /* 0x000000090800720b */ /* 0x000fc40003f1d000 */
[----:B------:R-:W-:Y:S02]  /*05e0*/  SHF.L.U32 R11, R10, R11, RZ ;  /* 0x0000000b0a0b7219 */ /* 0x000fe400000006ff */
[----:B------:R-:W-:Y:S02]  /*05f0*/  SEL R9, R0, RZ, P2 ;  /* 0x000000ff00097207 */ /* 0x000fe40001000000 */
[----:B------:R-:W-:Y:S02]  /*0600*/  ISETP.NE.AND P1, PT, R11, RZ, P1 ;  /* 0x000000ff0b00720c */ /* 0x000fe40000f25270 */
[----:B------:R-:W-:Y:S02]  /*0610*/  SHF.R.U32.HI R9, RZ, R9, R10 ;  /* 0x00000009ff097219 */ /* 0x000fe4000001160a */
[----:B------:R-:W-:Y:S02]  /*0620*/  PLOP3.LUT P0, PT, P0, P1, PT, 0xf8, 0x8f ;  /* 0x00000000008f781c */ /* 0x000fe40000703f70 */
[----:B------:R-:W-:-:S02]  /*0630*/  SHF.R.U32.HI R11, RZ, 0x1, R9 ;  /* 0x00000001ff0b7819 */ /* 0x000fc40000011609 */
[----:B------:R-:W-:-:S04]  /*0640*/  SEL R0, RZ, 0x1, !P0 ;  /* 0x00000001ff007807 */ /* 0x000fc80004000000 */
[----:B------:R-:W-:-:S04]  /*0650*/  LOP3.LUT R0, R0, 0x1, R11, 0xf8, !PT ;  /* 0x0000000100007812 */ /* 0x000fc800078ef80b */
[----:B------:R-:W-:-:S05]  /*0660*/  LOP3.LUT R0, R0, R9, RZ, 0xc0, !PT ;  /* 0x0000000900007212 */ /* 0x000fca00078ec0ff */
[----:B------:R-:W-:-:S05]  /*0670*/  IMAD.IADD R0, R11, 0x1, R0 ;  /* 0x000000010b007824 */ /* 0x000fca00078e0200 */
[----:B------:R-:W-:Y:S01]  /*0680*/  LOP3.LUT R7, R0, R7, RZ, 0xfc, !PT ;  /* 0x0000000700077212 */ /* 0x000fe200078efcff */
[----:B------:R-:W-:Y:S06]  /*0690*/  BRA `(.L_x_11) ;  /* 0x0000000000347947 */ /* 0x000fec0003800000 */
.L_x_10:
[----:B------:R-:W-:-:S04]  /*06a0*/  LOP3.LUT R7, R7, 0x80000000, RZ, 0xc0, !PT ;  /* 0x8000000007077812 */ /* 0x000fc800078ec0ff */
[----:B------:R-:W-:Y:S01]  /*06b0*/  LOP3.LUT R7, R7, 0x7f800000, RZ, 0xfc, !PT ;  /* 0x7f80000007077812 */ /* 0x000fe200078efcff */
[----:B------:R-:W-:Y:S06]  /*06c0*/  BRA `(.L_x_11) ;  /* 0x0000000000287947 */ /* 0x000fec0003800000 */
.L_x_9:
[----:B------:R-:W-:Y:S01]  /*06d0*/  IMAD R7, R9, 0x800000, R7 ;  /* 0x0080000009077824 */ /* 0x000fe200078e0207 */
[----:B------:R-:W-:Y:S06]  /*06e0*/  BRA `(.L_x_11) ;  /* 0x0000000000207947 */ /* 0x000fec0003800000 */
.L_x_8:
[----:B------:R-:W-:-:S04]  /*06f0*/  LOP3.LUT R7, R8, 0x80000000, R7, 0x48, !PT ;  /* 0x8000000008077812 */ /* 0x000fc800078e4807 */
[----:B------:R-:W-:Y:S01]  /*0700*/  LOP3.LUT R7, R7, 0x7f800000, RZ, 0xfc, !PT ;  /* 0x7f80000007077812 */ /* 0x000fe200078efcff */
[----:B------:R-:W-:Y:S06]  /*0710*/  BRA `(.L_x_11) ;  /* 0x0000000000147947 */ /* 0x000fec0003800000 */
.L_x_7:
[----:B------:R-:W-:Y:S01]  /*0720*/  LOP3.LUT R7, R8, 0x80000000, R7, 0x48, !PT ;  /* 0x8000000008077812 */ /* 0x000fe200078e4807 */
[----:B------:R-:W-:Y:S06]  /*0730*/  BRA `(.L_x_11) ;  /* 0x00000000000c7947 */ /* 0x000fec0003800000 */
.L_x_6:
[----:B------:R-:W0:Y:S01]  /*0740*/  MUFU.RSQ R7, -QNAN ;  /* 0xffc0000000077908 */ /* 0x000e220000001400 */
[----:B------:R-:W-:Y:S05]  /*0750*/  BRA `(.L_x_11) ;  /* 0x0000000000047947 */ /* 0x000fea0003800000 */
.L_x_5:
[----:B------:R-:W-:-:S07]  /*0760*/  FADD.FTZ R7, R0, 2 ;  /* 0x4000000000077421 */ /* 0x000fce0000010000 */
.L_x_11:
[----:B0-----:R-:W-:Y:S02]  /*0770*/  IMAD.MOV.U32 R0, RZ, RZ, R7 ;  /* 0x000000ffff007224 */ /* 0x001fe400078e0007 */
[----:B------:R-:W-:-:S04]  /*0780*/  IMAD.MOV.U32 R7, RZ, RZ, 0x0 ;  /* 0x00000000ff077424 */ /* 0x000fc800078e00ff */
[----:B------:R-:W-:Y:S05]  /*0790*/  RET.REL.NODEC R6 `(_Z20nn_last_layer_grad_bPfS_j) ;  /* 0xfffffff806187950 */ /* 0x000fea0003c3ffff */
.L_x_12:
        /* <DEDUP_REMOVED lines=14> */
.L_x_22:


//--------------------- .text._Z10add_kernelfPKfPfj --------------------------
	.section	.text._Z10add_kernelfPKfPfj,"ax",@progbits
	.align	128
        .global         _Z10add_kernelfPKfPfj
        .type           _Z10add_kernelfPKfPfj,@function
        .size           _Z10add_kernelfPKfPfj,(.L_x_28 - _Z10add_kernelfPKfPfj)
        .other          _Z10add_kernelfPKfPfj,@"STO_CUDA_ENTRY STV_DEFAULT"
_Z10add_kernelfPKfPfj:
.text._Z10add_kernelfPKfPfj:
        /* <DEDUP_REMOVED lines=9> */
[----:B------:R-:W1:Y:S01]  /*0090*/  LDCU.64 UR4, c[0x0][0x358] ;  /* 0x00006b00ff0477ac */ /* 0x000e620008000a00 */
[----:B------:R-:W2:Y:S06]  /*00a0*/  LDCU UR6, c[0x0][0x380] ;  /* 0x00007000ff0677ac */ /* 0x000eac0008000800 */
[----:B------:R-:W3:Y:S01]  /*00b0*/  LDC.64 R4, c[0x0][0x390] ;  /* 0x0000e400ff047b82 */ /* 0x000ee20000000a00 */
[----:B0-----:R-:W-:-:S06]  /*00c0*/  IMAD.WIDE R2, R7, 0x4, R2 ;  /* 0x0000000407027825 */ /* 0x001fcc00078e0202 */
[----:B-1----:R-:W2:Y:S01]  /*00d0*/  LDG.E R2, desc[UR4][R2.64] ;  /* 0x0000000402027981 */ /* 0x002ea2000c1e1900 */
[----:B---3--:R-:W-:-:S05]  /*00e0*/  IMAD.WIDE R4, R7, 0x4, R4 ;  /* 0x0000000407047825 */ /* 0x008fca00078e0204 */
[----:B------:R-:W2:Y:S02]  /*00f0*/  LDG.E R7, desc[UR4][R4.64] ;  /* 0x0000000404077981 */ /* 0x000ea4000c1e1900 */
[----:B--2---:R-:W-:-:S05]  /*0100*/  FFMA R7, R2, UR6, R7 ;  /* 0x0000000602077c23 */ /* 0x004fca0008000007 */
[----:B------:R-:W-:Y:S01]  /*0110*/  STG.E desc[UR4][R4.64], R7 ;  /* 0x0000000704007986 */ /* 0x000fe2000c101904 */
[----:B------:R-:W-:Y:S05]  /*0120*/  EXIT ;  /* 0x000000000000794d */ /* 0x000fea0003800000 */
.L_x_13:
        /* <DEDUP_REMOVED lines=13> */
.L_x_28:


//--------------------- .text._Z14sigmoid_kernelPfi --------------------------
	.section	.text._Z14sigmoid_kernelPfi,"ax",@progbits
	.align	128
        .global         _Z14sigmoid_kernelPfi
        .type           _Z14sigmoid_kernelPfi,@function
        .size           _Z14sigmoid_kernelPfi,(.L_x_23 - _Z14sigmoid_kernelPfi)
        .other          _Z14sigmoid_kernelPfi,@"STO_CUDA_ENTRY STV_DEFAULT"
_Z14sigmoid_kernelPfi:
.text._Z14sigmoid_kernelPfi:
        /* <DEDUP_REMOVED lines=11> */
[----:B-1----:R-:W2:Y:S01]  /*00b0*/  LDG.E R0, desc[UR4][R4.64] ;  /* 0x0000000404007981 */ /* 0x002ea2000c1e1900 */
[----:B------:R-:W-:Y:S01]  /*00c0*/  IMAD.MOV.U32 R3, RZ, RZ, 0x3bbb989d ;  /* 0x3bbb989dff037424 */ /* 0x000fe200078e00ff */
[----:B------:R-:W-:Y:S01]  /*00d0*/  BSSY.RECONVERGENT B0, `(.L_x_14) ;  /* 0x0000015000007945 */ /* 0x000fe20003800200 */
[----:B------:R-:W-:Y:S02]  /*00e0*/  IMAD.MOV.U32 R7, RZ, RZ, 0x437c0000 ;  /* 0x437c0000ff077424 */ /* 0x000fe400078e00ff */
[----:B--2---:R-:W-:-:S04]  /*00f0*/  FFMA.SAT R2, R0, -R3, 0.5 ;  /* 0x3f00000000027423 */ /* 0x004fc80000002803 */
[----:B------:R-:W-:-:S04]  /*0100*/  FFMA.RM R2, R2, R7, 12582913 ;  /* 0x4b40000102027423 */ /* 0x000fc80000004007 */
[C---:B------:R-:W-:Y:S01]  /*0110*/  FADD R3, R2.reuse, -12583039 ;  /* 0xcb40007f02037421 */ /* 0x040fe20000000000 */
[----:B------:R-:W-:-:S03]  /*0120*/  SHF.L.U32 R2, R2, 0x17, RZ ;  /* 0x0000001702027819 */ /* 0x000fc600000006ff */
[----:B------:R-:W-:-:S04]  /*0130*/  FFMA R3, R0, -1.4426950216293334961, -R3 ;  /* 0xbfb8aa3b00037823 */ /* 0x000fc80000000803 */
[----:B------:R-:W-:-:S06]  /*0140*/  FFMA R3, R0, -1.925963033500011079e-08, R3 ;  /* 0xb2a5706000037823 */ /* 0x000fcc0000000003 */
[----:B------:R-:W0:Y:S02]  /*0150*/  MUFU.EX2 R3, R3 ;  /* 0x0000000300037308 */ /* 0x000e240000000800 */
[----:B0-----:R-:W-:-:S04]  /*0160*/  FFMA R0, R2, R3, 1 ;  /* 0x3f80000002007423 */ /* 0x001fc80000000003 */
[----:B------:R-:W-:-:S05]  /*0170*/  VIADD R2, R0, 0x1800000 ;  /* 0x0180000000027836 */ /* 0x000fca0000000000 */
[----:B------:R-:W-:-:S04]  /*0180*/  LOP3.LUT R2, R2, 0x7f800000, RZ, 0xc0, !PT ;  /* 0x7f80000002027812 */ /* 0x000fc800078ec0ff */
[----:B------:R-:W-:-:S13]  /*0190*/  ISETP.GT.U32.AND P0, PT, R2, 0x1ffffff, PT ;  /* 0x01ffffff0200780c */ /* 0x000fda0003f04070 */
[----:B------:R-:W-:Y:S05]  /*01a0*/  @P0 BRA `(.L_x_15) ;  /* 0x00000000000c0947 */ /* 0x000fea0003800000 */
[----:B------:R-:W-:-:S07]  /*01b0*/  MOV R6, 0x1d0 ;  /* 0x000001d000067802 */ /* 0x000fce0000000f00 */
[----:B------:R-:W-:Y:S05]  /*01c0*/  CALL.REL.NOINC `($__internal_1_$__cuda_sm20_rcp_rn_f32_slowpath) ;  /* 0x0000000000207944 */ /* 0x000fea0003c00000 */
[----:B------:R-:W-:Y:S05]  /*01d0*/  BRA `(.L_x_16) ;  /* 0x0000000000107947 */ /* 0x000fea0003800000 */
.L_x_15:
[----:B------:R-:W0:Y:S02]  /*01e0*/  MUFU.RCP R3, R0 ;  /* 0x0000000000037308 */ /* 0x000e240000001000 */
[----:B0-----:R-:W-:-:S04]  /*01f0*/  FFMA R2, R0, R3, -1 ;  /* 0xbf80000000027423 */ /* 0x001fc80000000003 */
[----:B------:R-:W-:-:S04]  /*0200*/  FADD.FTZ R2, -R2, -RZ ;  /* 0x800000ff02027221 */ /* 0x000fc80000010100 */
[----:B------:R-:W-:-:S07]  /*0210*/  FFMA R3, R3, R2, R3 ;  /* 0x0000000203037223 */ /* 0x000fce0000000003 */
.L_x_16:
[----:B------:R-:W-:Y:S05]  /*0220*/  BSYNC.RECONVERGENT B0 ;  /* 0x0000000000007941 */ /* 0x000fea0003800200 */
.L_x_14:
[----:B------:R-:W-:Y:S01]  /*0230*/  STG.E desc[UR4][R4.64], R3 ;  /* 0x0000000304007986 */ /* 0x000fe2000c101904 */
[----:B------:R-:W-:Y:S05]  /*0240*/  EXIT ;  /* 0x000000000000794d */ /* 0x000fea0003800000 */
        .weak           $__internal_1_$__cuda_sm20_rcp_rn_f32_slowpath
        .type           $__internal_1_$__cuda_sm20_rcp_rn_f32_slowpath,@function
        .size           $__internal_1_$__cuda_sm20_rcp_rn_f32_slowpath,(.L_x_23 - $__internal_1_$__cuda_sm20_rcp_rn_f32_slowpath)
$__internal_1_$__cuda_sm20_rcp_rn_f32_slowpath:
[----:B------:R-:W-:Y:S01]  /*0250*/  IMAD.SHL.U32 R2, R0, 0x2, RZ ;  /* 0x0000000200027824 */ /* 0x000fe200078e00ff */
[----:B------:R-:W-:Y:S04]  /*0260*/  BSSY.RECONVERGENT B1, `(.L_x_17) ;  /* 0x0000030000017945 */ /* 0x000fe80003800200 */
[----:B------:R-:W-:-:S04]  /*0270*/  SHF.R.U32.HI R2, RZ, 0x18, R2 ;  /* 0x00000018ff027819 */ /* 0x000fc80000011602 */
[----:B------:R-:W-:-:S13]  /*0280*/  ISETP.NE.U32.AND P0, PT, R2, RZ, PT ;  /* 0x000000ff0200720c */ /* 0x000fda0003f05070 */
[----:B------:R-:W-:Y:S05]  /*0290*/  @P0 BRA `(.L_x_18) ;  /* 0x0000000000280947 */ /* 0x000fea0003800000 */
[----:B------:R-:W-:-:S04]  /*02a0*/  SHF.L.U32 R2, R0, 0x1, RZ ;  /* 0x0000000100027819 */ /* 0x000fc800000006ff */
[----:B------:R-:W-:-:S13]  /*02b0*/  ISETP.NE.AND P0, PT, R2, RZ, PT ;  /* 0x000000ff0200720c */ /* 0x000fda0003f05270 */
[----:B------:R-:W-:Y:S01]  /*02c0*/  @P0 FFMA R7, R0, 1.84467440737095516160e+19, RZ ;  /* 0x5f80000000070823 */ /* 0x000fe200000000ff */
[----:B------:R-:W-:Y:S08]  /*02d0*/  @!P0 MUFU.RCP R3, R0 ;  /* 0x0000000000038308 */ /* 0x000ff00000001000 */
[----:B------:R-:W0:Y:S02]  /*02e0*/  @P0 MUFU.RCP R2, R7 ;  /* 0x0000000700020308 */ /* 0x000e240000001000 */
[----:B0-----:R-:W-:-:S04]  /*02f0*/  @P0 FFMA R8, R7, R2, -1 ;  /* 0xbf80000007080423 */ /* 0x001fc80000000002 */
[----:B------:R-:W-:-:S04]  /*0300*/  @P0 FADD.FTZ R9, -R8, -RZ ;  /* 0x800000ff08090221 */ /* 0x000fc80000010100 */
[----:B------:R-:W-:-:S04]  /*0310*/  @P0 FFMA R2, R2, R9, R2 ;  /* 0x0000000902020223 */ /* 0x000fc80000000002 */
[----:B------:R-:W-:Y:S01]  /*0320*/  @P0 FFMA R3, R2, 1.84467440737095516160e+19, RZ ;  /* 0x5f80000002030823 */ /* 0x000fe200000000ff */
[----:B------:R-:W-:Y:S06]  /*0330*/  BRA `(.L_x_19) ;  /* 0x0000000000887947 */ /* 0x000fec0003800000 */
.L_x_18:
[----:B------:R-:W-:-:S05]  /*0340*/  VIADD R3, R2, 0xffffff03 ;  /* 0xffffff0302037836 */ /* 0x000fca0000000000 */
[----:B------:R-:W-:-:S13]  /*0350*/  ISETP.GT.U32.AND P0, PT, R3, 0x1, PT ;  /* 0x000000010300780c */ /* 0x000fda0003f04070 */
[----:B------:R-:W-:Y:S05]  /*0360*/  @P0 BRA `(.L_x_20) ;  /* 0x0000000000780947 */ /* 0x000fea0003800000 */
[----:B------:R-:W-:Y:S01]  /*0370*/  LOP3.LUT R7, R0, 0x7fffff, RZ, 0xc0, !PT ;  /* 0x007fffff00077812 */ /* 0x000fe200078ec0ff */
[----:B------:R-:W-:-:S03]  /*0380*/  IMAD.MOV.U32 R12, RZ, RZ, 0x3 ;  /* 0x00000003ff0c7424 */ /* 0x000fc600078e00ff */
[----:B------:R-:W-:Y:S02]  /*0390*/  LOP3.LUT R7, R7, 0x3f800000, RZ, 0xfc, !PT ;  /* 0x3f80000007077812 */ /* 0x000fe400078efcff */
[----:B------:R-:W-:Y:S02]  /*03a0*/  SHF.L.U32 R11, R12, R3, RZ ;  /* 0x000000030c0b7219 */ /* 0x000fe400000006ff */
[----:B------:R-:W0:Y:S02]  /*03b0*/  MUFU.RCP R8, R7 ;  /* 0x0000000700087308 */ /* 0x000e240000001000 */
[----:B0-----:R-:W-:-:S04]  /*03c0*/  FFMA R9, R7, R8, -1 ;  /* 0xbf80000007097423 */ /* 0x001fc80000000008 */
[----:B------:R-:W-:-:S04]  /*03d0*/  FADD.FTZ R9, -R9, -RZ ;  /* 0x800000ff09097221 */ /* 0x000fc80000010100 */
[CCC-:B------:R-:W-:Y:S01]  /*03e0*/  FFMA.RM R10, R8.reuse, R9.reuse, R8.reuse ;  /* 0x00000009080a7223 */ /* 0x1c0fe20000004008 */
[----:B------:R-:W-:-:S04]  /*03f0*/  FFMA.RP R9, R8, R9, R8 ;  /* 0x0000000908097223 */ /* 0x000fc80000008008 */
[C---:B------:R-:W-:Y:S02]  /*0400*/  LOP3.LUT R8, R10.reuse, 0x7fffff, RZ, 0xc0, !PT ;  /* 0x007fffff0a087812 */ /* 0x040fe400078ec0ff */
[----:B------:R-:W-:Y:S02]  /*0410*/  FSETP.NEU.FTZ.AND P0, PT, R10, R9, PT ;  /* 0x000000090a00720b */ /* 0x000fe40003f1d000 */
[----:B------:R-:W-:Y:S02]  /*0420*/  LOP3.LUT R8, R8, 0x800000, RZ, 0xfc, !PT ;  /* 0x0080000008087812 */ /* 0x000fe400078efcff */
[----:B------:R-:W-:Y:S02]  /*0430*/  SEL R9, RZ, 0xffffffff, !P0 ;  /* 0xffffffffff097807 */ /* 0x000fe40004000000 */
[----:B------:R-:W-:Y:S02]  /*0440*/  LOP3.LUT R10, R11, R8, RZ, 0xc0, !PT ;  /* 0x000000080b0a7212 */ /* 0x000fe400078ec0ff */
[----:B------:R-:W-:-:S02]  /*0450*/  IADD3 R9, PT, PT, -R9, RZ, RZ ;  /* 0x000000ff09097210 */ /* 0x000fc40007ffe1ff */
[-C--:B------:R-:W-:Y:S02]  /*0460*/  SHF.R.U32.HI R10, RZ, R3.reuse, R10 ;  /* 0x00000003ff0a7219 */ /* 0x080fe4000001160a */
[----:B------:R-:W-:Y:S02]  /*0470*/  LOP3.LUT P1, RZ, R9, R3, R8, 0xf8, !PT ;  /* 0x0000000309ff7212 */ /* 0x000fe4000782f808 */
[C---:B------:R-:W-:Y:S02]  /*0480*/  LOP3.LUT P0, RZ, R10.reuse, 0x1, RZ, 0xc0, !PT ;  /* 0x000000010aff7812 */ /* 0x040fe4000780c0ff */
[----:B------:R-:W-:-:S04]  /*0490*/  LOP3.LUT P2, RZ, R10, 0x2, RZ, 0xc0, !PT ;  /* 0x000000020aff7812 */ /* 0x000fc8000784c0ff */
[----:B------:R-:W-:Y:S02]  /*04a0*/  PLOP3.LUT P0, PT, P0, P1, P2, 0xe0, 0x0 ;  /* 0x000000000000781c */ /* 0x000fe40000703c20 */
[----:B------:R-:W-:Y:S02]  /*04b0*/  LOP3.LUT P1, RZ, R0, 0x7fffff, RZ, 0xc0, !PT ;  /* 0x007fffff00ff7812 */ /* 0x000fe4000782c0ff */
[----:B------:R-:W-:-:S05]  /*04c0*/  SEL R3, RZ, 0x1, !P0 ;  /* 0x00000001ff037807 */ /* 0x000fca0004000000 */
[----:B------:R-:W-:-:S05]  /*04d0*/  IMAD.MOV R3, RZ, RZ, -R3 ;  /* 0x000000ffff037224 */ /* 0x000fca00078e0a03 */
[----:B------:R-:W-:Y:S01]  /*04e0*/  ISETP.GE.AND P0, PT, R3, RZ, PT ;  /* 0x000000ff0300720c */ /* 0x000fe20003f06270 */
[----:B------:R-:W-:-:S05]  /*04f0*/  VIADD R3, R2, 0xffffff04 ;  /* 0xffffff0402037836 */ /* 0x000fca0000000000 */
[----:B------:R-:W-:-:S07]  /*0500*/  SHF.R.U32.HI R3, RZ, R3, R8 ;  /* 0x00000003ff037219 */ /* 0x000fce0000011608 */
[----:B------:R-:W-:-:S05]  /*0510*/  @!P0 IADD3 R3, PT, PT, R3, 0x1, RZ ;  /* 0x0000000103038810 */ /* 0x000fca0007ffe0ff */
[----:B------:R-:W-:-:S05]  /*0520*/  @!P1 IMAD.SHL.U32 R3, R3, 0x2, RZ ;  /* 0x0000000203039824 */ /* 0x000fca00078e00ff */
[----:B------:R-:W-:Y:S01]  /*0530*/  LOP3.LUT R3, R3, 0x80000000, R0, 0xf8, !PT ;  /* 0x8000000003037812 */ /* 0x000fe200078ef800 */
[----:B------:R-:W-:Y:S06]  /*0540*/  BRA `(.L_x_19) ;  /* 0x0000000000047947 */ /* 0x000fec0003800000 */
.L_x_20:
[----:B------:R0:W1:Y:S02]  /*0550*/  MUFU.RCP R3, R0 ;  /* 0x0000000000037308 */ /* 0x0000640000001000 */
.L_x_19:
[----:B------:R-:W-:Y:S05]  /*0560*/  BSYNC.RECONVERGENT B1 ;  /* 0x0000000000017941 */ /* 0x000fea0003800200 */
.L_x_17:
[----:B------:R-:W-:-:S04]  /*0570*/  HFMA2 R7, -RZ, RZ, 0, 0 ;  /* 0x00000000ff077431 */ /* 0x000fc800000001ff */
[----:B01----:R-:W-:Y:S05]  /*0580*/  RET.REL.NODEC R6 `(_Z14sigmoid_kernelPfi) ;  /* 0xfffffff8069c7950 */ /* 0x003fea0003c3ffff */
.L_x_21:
        /* <DEDUP_REMOVED lines=15> */
.L_x_23:


//--------------------- .nv.shared.reserved.0     --------------------------
	.section	.nv.shared.reserved.0,"aw",@nobits
	.weak		__nv_reservedSMEM_offset_0_alias
	.size		__nv_reservedSMEM_offset_0_alias, 0, 64
	.other		__nv_reservedSMEM_offset_0_alias,@"STO_CUDA_RESERVED_SHARED STV_DEFAULT"
__nv_reservedSMEM_offset_0_alias:
	.zero		0
	.zero		64


//--------------------- .nv.constant0._Z26update_a2grad_b_leaky_reluPKfPfj --------------------------
	.section	.nv.constant0._Z26update_a2grad_b_leaky_reluPKfPfj,"a",@progbits
	.sectionflags	@""
	.align	4
.nv.constant0._Z26update_a2grad_b_leaky_reluPKfPfj:
	.zero		916


//--------------------- .nv.constant0._Z17leaky_relu_kernelPfi --------------------------
	.section	.nv.constant0._Z17leaky_relu_kernelPfi,"a",@progbits
	.sectionflags	@""
	.align	4
.nv.constant0._Z17leaky_relu_kernelPfi:
	.zero		908


//--------------------- .nv.constant0._Z15update_a2grad_bPKfPfj --------------------------
	.section	.nv.constant0._Z15update_a2grad_bPKfPfj,"a",@progbits
	.sectionflags	@""
	.align	4
.nv.constant0._Z15update_a2grad_bPKfPfj:
	.zero		916


//--------------------- .nv.constant0._Z20nn_last_layer_grad_bPfS_j --------------------------
	.section	.nv.constant0._Z20nn_last_layer_grad_bPfS_j,"a",@progbits
	.sectionflags	@""
	.align	4
.nv.constant0._Z20nn_last_layer_grad_bPfS_j:
	.zero		916


//--------------------- .nv.constant0._Z10add_kernelfPKfPfj --------------------------
	.section	.nv.constant0._Z10add_kernelfPKfPfj,"a",@progbits
	.sectionflags	@""
	.align	4
.nv.constant0._Z10add_kernelfPKfPfj:
	.zero		924


//--------------------- .nv.constant0._Z14sigmoid_kernelPfi --------------------------
	.section	.nv.constant0._Z14sigmoid_kernelPfi,"a",@progbits
	.sectionflags	@""
	.align	4
.nv.constant0._Z14sigmoid_kernelPfi:
	.zero		908


//--------------------- SYMBOLS --------------------------

	.type		.nv.reservedSmem.offset0,@object
	.size		.nv.reservedSmem.offset0,0x4
